//
// Generated by NVIDIA NVVM Compiler
//
// Compiler Build ID: CL-36424714
// Cuda compilation tools, release 13.0, V13.0.88
// Based on NVVM 20.0.0
//

.version 9.0
.target sm_100
.address_size 64

	// .globl	softmax_kernel
.extern .shared .align 16 .b8 shmem[];

.visible .entry softmax_kernel(
	.param .u64 .ptr .align 1 softmax_kernel_param_0,
	.param .u64 .ptr .align 1 softmax_kernel_param_1,
	.param .u32 softmax_kernel_param_2,
	.param .u32 softmax_kernel_param_3
)
{
	.reg .pred 	%p<14>;
	.reg .b32 	%r<32>;
	.reg .b32 	%f<40>;
	.reg .b64 	%rd<15>;

	ld.param.u64 	%rd3, [softmax_kernel_param_0];
	ld.param.u64 	%rd4, [softmax_kernel_param_1];
	ld.param.u32 	%r17, [softmax_kernel_param_2];
	ld.param.u32 	%r16, [softmax_kernel_param_3];
	mov.u32 	%r1, %ctaid.x;
	mov.u32 	%r31, %tid.x;
	setp.ge.s32 	%p1, %r1, %r17;
	@%p1 bra 	$L__BB0_20;
	cvta.to.global.u64 	%rd5, %rd4;
	cvta.to.global.u64 	%rd6, %rd3;
	mul.lo.s32 	%r18, %r16, %r1;
	mul.wide.s32 	%rd7, %r18, 4;
	add.s64 	%rd1, %rd6, %rd7;
	add.s64 	%rd2, %rd5, %rd7;
	setp.ge.s32 	%p2, %r31, %r16;
	mov.f32 	%f37, 0fFF7FFFFF;
	@%p2 bra 	$L__BB0_4;
	mov.f32 	%f37, 0fFF7FFFFF;
	mov.u32 	%r3, %ntid.x;
	mov.u32 	%r27, %r31;
$L__BB0_3:
	mul.wide.s32 	%rd8, %r27, 4;
	add.s64 	%rd9, %rd1, %rd8;
	ld.global.f32 	%f11, [%rd9];
	max.f32 	%f37, %f37, %f11;
	add.s32 	%r27, %r27, %r3;
	setp.lt.s32 	%p3, %r27, %r16;
	@%p3 bra 	$L__BB0_3;
$L__BB0_4:
	shl.b32 	%r19, %r31, 2;
	mov.u32 	%r20, shmem;
	add.s32 	%r6, %r20, %r19;
	st.shared.f32 	[%r6], %f37;
	bar.sync 	0;
	mov.u32 	%r7, %ntid.x;
	setp.lt.u32 	%p4, %r7, 2;
	@%p4 bra 	$L__BB0_9;
	mov.u32 	%r28, %r7;
$L__BB0_6:
	shr.u32 	%r9, %r28, 1;
	setp.ge.u32 	%p5, %r31, %r9;
	@%p5 bra 	$L__BB0_8;
	ld.shared.f32 	%f12, [%r6];
	shl.b32 	%r21, %r9, 2;
	add.s32 	%r22, %r6, %r21;
	ld.shared.f32 	%f13, [%r22];
	max.f32 	%f14, %f12, %f13;
	st.shared.f32 	[%r6], %f14;
$L__BB0_8:
	bar.sync 	0;
	setp.gt.u32 	%p6, %r28, 3;
	mov.u32 	%r28, %r9;
	@%p6 bra 	$L__BB0_6;
$L__BB0_9:
	setp.ge.s32 	%p7, %r31, %r16;
	mov.f32 	%f39, 0f00000000;
	@%p7 bra 	$L__BB0_12;
	mov.f32 	%f39, 0f00000000;
	ld.shared.f32 	%f4, [shmem];
	mov.u32 	%r29, %r31;
$L__BB0_11:
	mul.wide.s32 	%rd10, %r29, 4;
	add.s64 	%rd11, %rd1, %rd10;
	ld.global.f32 	%f17, [%rd11];
	sub.f32 	%f18, %f17, %f4;
	fma.rn.f32 	%f19, %f18, 0f3BBB989D, 0f3F000000;
	cvt.sat.f32.f32 	%f20, %f19;
	mov.f32 	%f21, 0f4B400001;
	mov.f32 	%f22, 0f437C0000;
	fma.rm.f32 	%f23, %f20, %f22, %f21;
	add.f32 	%f24, %f23, 0fCB40007F;
	neg.f32 	%f25, %f24;
	fma.rn.f32 	%f26, %f18, 0f3FB8AA3B, %f25;
	fma.rn.f32 	%f27, %f18, 0f32A57060, %f26;
	mov.b32 	%r23, %f23;
	shl.b32 	%r24, %r23, 23;
	mov.b32 	%f28, %r24;
	ex2.approx.ftz.f32 	%f29, %f27;
	mul.f32 	%f30, %f29, %f28;
	add.s64 	%rd12, %rd2, %rd10;
	st.global.f32 	[%rd12], %f30;
	add.f32 	%f39, %f39, %f30;
	add.s32 	%r29, %r29, %r7;
	setp.lt.s32 	%p8, %r29, %r16;
	@%p8 bra 	$L__BB0_11;
$L__BB0_12:
	setp.lt.u32 	%p9, %r7, 2;
	st.shared.f32 	[%r6], %f39;
	bar.sync 	0;
	@%p9 bra 	$L__BB0_17;
	mov.u32 	%r30, %r7;
$L__BB0_14:
	shr.u32 	%r13, %r30, 1;
	setp.ge.u32 	%p10, %r31, %r13;
	@%p10 bra 	$L__BB0_16;
	shl.b32 	%r25, %r13, 2;
	add.s32 	%r26, %r6, %r25;
	ld.shared.f32 	%f31, [%r26];
	ld.shared.f32 	%f32, [%r6];
	add.f32 	%f33, %f31, %f32;
	st.shared.f32 	[%r6], %f33;
$L__BB0_16:
	bar.sync 	0;
	setp.gt.u32 	%p11, %r30, 3;
	mov.u32 	%r30, %r13;
	@%p11 bra 	$L__BB0_14;
$L__BB0_17:
	setp.ge.s32 	%p12, %r31, %r16;
	@%p12 bra 	$L__BB0_20;
	ld.shared.f32 	%f8, [shmem];
$L__BB0_19:
	mul.wide.s32 	%rd13, %r31, 4;
	add.s64 	%rd14, %rd2, %rd13;
	ld.global.f32 	%f34, [%rd14];
	div.rn.f32 	%f35, %f34, %f8;
	st.global.f32 	[%rd14], %f35;
	add.s32 	%r31, %r31, %r7;
	setp.lt.s32 	%p13, %r31, %r16;
	@%p13 bra 	$L__BB0_19;
$L__BB0_20:
	ret;

}


// ===== COMPILED SASS (sm_100) =====

	.target	sm_100

	.elftype	@"ET_EXEC"


//--------------------- .note.nv.tkinfo           --------------------------
	.section	.note.nv.tkinfo,"",@"SHT_NOTE"
	.sectionflags	@"SHF_NOTE_NV_TKINFO"
	.tkinfo
        /*0018*/ 	.word	0x00000002
        /*0030*/ 	.string	""
        /*0030*/ 	.string	"ptxas"
        /*0030*/ 	.string	"Cuda compilation tools, release 13.0, V13.0.88"
        /*0030*/ 	.string	"Build cuda_13.0.r13.0/compiler.36424714_0"
        /*0030*/ 	.string	"-arch sm_100 -m 64 "



//--------------------- .note.nv.cuinfo           --------------------------
	.section	.note.nv.cuinfo,"",@"SHT_NOTE"
	.sectionflags	@"SHF_NOTE_NV_CUINFO"
        /*0018*/ 	.short	0x0002
        /*001a*/ 	.short	0x0064
        /*001c*/ 	.short	0x0082
	.zero		2


//--------------------- .nv.info                  --------------------------
	.section	.nv.info,"",@"SHT_CUDA_INFO"
	.align	4


	//----- nvinfo : EIATTR_REGCOUNT
	.align		4
        /*0000*/ 	.byte	0x04, 0x2f
        /*0002*/ 	.short	(.L_1 - .L_0)
	.align		4
.L_0:
        /*0004*/ 	.word	index@(softmax_kernel)
        /*0008*/ 	.word	0x00000014


	//----- nvinfo : EIATTR_FRAME_SIZE
	.align		4
.L_1:
        /*000c*/ 	.byte	0x04, 0x11
        /*000e*/ 	.short	(.L_3 - .L_2)
	.align		4
.L_2:
        /*0010*/ 	.word	index@($__internal_0_$__cuda_sm3x_div_rn_noftz_f32_slowpath)
        /*0014*/ 	.word	0x00000000


	//----- nvinfo : EIATTR_FRAME_SIZE
	.align		4
.L_3:
        /*0018*/ 	.byte	0x04, 0x11
        /*001a*/ 	.short	(.L_5 - .L_4)
	.align		4
.L_4:
        /*001c*/ 	.word	index@(softmax_kernel)
        /*0020*/ 	.word	0x00000000


	//----- nvinfo : EIATTR_MIN_STACK_SIZE
	.align		4
.L_5:
        /*0024*/ 	.byte	0x04, 0x12
        /*0026*/ 	.short	(.L_7 - .L_6)
	.align		4
.L_6:
        /*0028*/ 	.word	index@(softmax_kernel)
        /*002c*/ 	.word	0x00000000
.L_7:


//--------------------- .nv.compat                --------------------------
	.section	.nv.compat,"",@"SHT_CUDA_COMPAT_INFO"
	.align	4
        /*0000*/ 	.byte	0x02, 0x09, 0x00, 0x00, 0x02, 0x02, 0x01, 0x00, 0x02, 0x05, 0x05, 0x00, 0x03, 0x07, 0x01, 0x01
        /*0010*/ 	.byte	0x02, 0x03, 0x00, 0x00, 0x02, 0x06, 0x01, 0x00, 0x04, 0x0b, 0x08, 0x00, 0x01, 0x00, 0x00, 0x00
        /*0020*/ 	.byte	0x00, 0x00, 0x00, 0x00


//--------------------- .nv.info.softmax_kernel   --------------------------
	.section	.nv.info.softmax_kernel,"",@"SHT_CUDA_INFO"
	.sectionflags	@""
	.align	4


	//----- nvinfo : EIATTR_CUDA_API_VERSION
	.align		4
        /*0000*/ 	.byte	0x04, 0x37
        /*0002*/ 	.short	(.L_9 - .L_8)
.L_8:
        /*0004*/ 	.word	0x00000082


	//----- nvinfo : EIATTR_KPARAM_INFO
	.align		4
.L_9:
        /*0008*/ 	.byte	0x04, 0x17
        /*000a*/ 	.short	(.L_11 - .L_10)
.L_10:
        /*000c*/ 	.word	0x00000000
        /*0010*/ 	.short	0x0003
        /*0012*/ 	.short	0x0014
        /*0014*/ 	.byte	0x00, 0xf0, 0x11, 0x00


	//----- nvinfo : EIATTR_KPARAM_INFO
	.align		4
.L_11:
        /*0018*/ 	.byte	0x04, 0x17
        /*001a*/ 	.short	(.L_13 - .L_12)
.L_12:
        /*001c*/ 	.word	0x00000000
        /*0020*/ 	.short	0x0002
        /*0022*/ 	.short	0x0010
        /*0024*/ 	.byte	0x00, 0xf0, 0x11, 0x00


	//----- nvinfo : EIATTR_KPARAM_INFO
	.align		4
.L_13:
        /*0028*/ 	.byte	0x04, 0x17
        /*002a*/ 	.short	(.L_15 - .L_14)
.L_14:
        /*002c*/ 	.word	0x00000000
        /*0030*/ 	.short	0x0001
        /*0032*/ 	.short	0x0008
        /*0034*/ 	.byte	0x00, 0xf5, 0x21, 0x00


	//----- nvinfo : EIATTR_KPARAM_INFO
	.align		4
.L_15:
        /*0038*/ 	.byte	0x04, 0x17
        /*003a*/ 	.short	(.L_17 - .L_16)
.L_16:
        /*003c*/ 	.word	0x00000000
        /*0040*/ 	.short	0x0000
        /*0042*/ 	.short	0x0000
        /*0044*/ 	.byte	0x00, 0xf5, 0x21, 0x00


	//----- nvinfo : EIATTR_SPARSE_MMA_MASK
	.align		4
.L_17:
        /*0048*/ 	.byte	0x03, 0x50
        /*004a*/ 	.short	0x0000


	//----- nvinfo : EIATTR_MAXREG_COUNT
	.align		4
        /*004c*/ 	.byte	0x03, 0x1b
        /*004e*/ 	.short	0x00ff


	//----- nvinfo : EIATTR_NUM_BARRIERS
	.align		4
        /*0050*/ 	.byte	0x02, 0x4c
        /*0052*/ 	.byte	0x01
	.zero		1


	//----- nvinfo : EIATTR_MERCURY_ISA_VERSION
	.align		4
        /*0054*/ 	.byte	0x03, 0x5f
        /*0056*/ 	.short	0x0101


	//----- nvinfo : EIATTR_VRC_CTA_INIT_COUNT
	.align		4
        /*0058*/ 	.byte	0x02, 0x4a
	.zero		1
	.zero		1


	//----- nvinfo : EIATTR_EXIT_INSTR_OFFSETS
	.align		4
        /*005c*/ 	.byte	0x04, 0x1c
        /*005e*/ 	.short	(.L_19 - .L_18)


	//   ....[0]....
.L_18:
        /*0060*/ 	.word	0x00000040


	//   ....[1]....
        /*0064*/ 	.word	0x00000610


	//   ....[2]....
        /*0068*/ 	.word	0x000007a0


	//----- nvinfo : EIATTR_CRS_STACK_SIZE
	.align		4
.L_19:
        /*006c*/ 	.byte	0x04, 0x1e
        /*006e*/ 	.short	(.L_21 - .L_20)
.L_20:
        /*0070*/ 	.word	0x00000000


	//----- nvinfo : EIATTR_CBANK_PARAM_SIZE
	.align		4
.L_21:
        /*0074*/ 	.byte	0x03, 0x19
        /*0076*/ 	.short	0x0018


	//----- nvinfo : EIATTR_PARAM_CBANK
	.align		4
        /*0078*/ 	.byte	0x04, 0x0a
        /*007a*/ 	.short	(.L_23 - .L_22)
	.align		4
.L_22:
        /*007c*/ 	.word	index@(.nv.constant0.softmax_kernel)
        /*0080*/ 	.short	0x0380
        /*0082*/ 	.short	0x0018


	//----- nvinfo : EIATTR_SW_WAR
	.align		4
.L_23:
        /*0084*/ 	.byte	0x04, 0x36
        /*0086*/ 	.short	(.L_25 - .L_24)
.L_24:
        /*0088*/ 	.word	0x00000008
.L_25:


//--------------------- .nv.callgraph             --------------------------
	.section	.nv.callgraph,"",@"SHT_CUDA_CALLGRAPH"
	.align	4
	.sectionentsize	8
	.align		4
        /*0000*/ 	.word	0x00000000
	.align		4
        /*0004*/ 	.word	0xffffffff
	.align		4
        /*0008*/ 	.word	0x00000000
	.align		4
        /*000c*/ 	.word	0xfffffffe
	.align		4
        /*0010*/ 	.word	0x00000000
	.align		4
        /*0014*/ 	.word	0xfffffffd
	.align		4
        /*0018*/ 	.word	0x00000000
	.align		4
        /*001c*/ 	.word	0xfffffffc


//--------------------- .text.softmax_kernel      --------------------------
	.section	.text.softmax_kernel,"ax",@progbits
	.align	128
        .global         softmax_kernel
        .type           softmax_kernel,@function
        .size           softmax_kernel,(.L_x_25 - softmax_kernel)
        .other          softmax_kernel,@"STO_CUDA_ENTRY STV_DEFAULT"
softmax_kernel:
.text.softmax_kernel:
[----:B------:R-:W-:Y:S08]  /*0000*/  LDC R1, c[0x0][0x37c] ;  /* 0x0000df00ff017b82 */ /* 0x000ff00000000800 */
[----:B------:R-:W0:Y:S08]  /*0010*/  S2UR UR4, SR_CTAID.X ;  /* 0x00000000000479c3 */ /* 0x000e300000002500 */
[----:B------:R-:W0:Y:S02]  /*0020*/  LDC R0, c[0x0][0x390] ;  /* 0x0000e400ff007b82 */ /* 0x000e240000000800 */
[----:B0-----:R-:W-:-:S13]  /*0030*/  ISETP.LE.AND P0, PT, R0, UR4, PT ;  /* 0x0000000400007c0c */ /* 0x001fda000bf03270 */
[----:B------:R-:W-:Y:S05]  /*0040*/  @P0 EXIT ;  /* 0x000000000000094d */ /* 0x000fea0003800000 */
[----:B------:R-:W0:Y:S01]  /*0050*/  S2R R7, SR_TID.X ;  /* 0x0000000000077919 */ /* 0x000e220000002100 */
[----:B------:R-:W1:Y:S01]  /*0060*/  LDC R6, c[0x0][0x394] ;  /* 0x0000e500ff067b82 */ /* 0x000e620000000800 */
[----:B------:R-:W2:Y:S01]  /*0070*/  LDCU.64 UR8, c[0x0][0x358] ;  /* 0x00006b00ff0877ac */ /* 0x000ea20008000a00 */
[----:B------:R-:W-:Y:S01]  /*0080*/  BSSY.RECONVERGENT B0, `(.L_x_0) ;  /* 0x0000010000007945 */ /* 0x000fe20003800200 */
[----:B------:R-:W-:-:S05]  /*0090*/  IMAD.MOV.U32 R11, RZ, RZ, -0x800001 ;  /* 0xff7fffffff0b7424 */ /* 0x000fca00078e00ff */
[----:B------:R-:W3:Y:S01]  /*00a0*/  LDC.64 R2, c[0x0][0x380] ;  /* 0x0000e000ff027b82 */ /* 0x000ee20000000a00 */
[----:B-1----:R-:W-:Y:S01]  /*00b0*/  IMAD R9, R6, UR4, RZ ;  /* 0x0000000406097c24 */ /* 0x002fe2000f8e02ff */
[----:B0-----:R-:W-:-:S03]  /*00c0*/  ISETP.GE.AND P0, PT, R7, R6, PT ;  /* 0x000000060700720c */ /* 0x001fc60003f06270 */
[----:B---3--:R-:W-:-:S10]  /*00d0*/  IMAD.WIDE R2, R9, 0x4, R2 ;  /* 0x0000000409027825 */ /* 0x008fd400078e0202 */
[----:B--2---:R-:W-:Y:S05]  /*00e0*/  @P0 BRA `(.L_x_1) ;  /* 0x0000000000240947 */ /* 0x004fea0003800000 */
[----:B------:R-:W0:Y:S01]  /*00f0*/  LDC R0, c[0x0][0x360] ;  /* 0x0000d800ff007b82 */ /* 0x000e220000000800 */
[----:B------:R-:W-:Y:S02]  /*0100*/  IMAD.MOV.U32 R11, RZ, RZ, -0x800001 ;  /* 0xff7fffffff0b7424 */ /* 0x000fe400078e00ff */
[----:B------:R-:W-:-:S07]  /*0110*/  IMAD.MOV.U32 R13, RZ, RZ, R7 ;  /* 0x000000ffff0d7224 */ /* 0x000fce00078e0007 */
.L_x_2:
[----:B------:R-:W-:-:S06]  /*0120*/  IMAD.WIDE R4, R13, 0x4, R2 ;  /* 0x000000040d047825 */ /* 0x000fcc00078e0202 */
[----:B------:R-:W2:Y:S01]  /*0130*/  LDG.E R4, desc[UR8][R4.64] ;  /* 0x0000000804047981 */ /* 0x000ea2000c1e1900 */
[----:B0-----:R-:W-:-:S05]  /*0140*/  IMAD.IADD R13, R0, 0x1, R13 ;  /* 0x00000001000d7824 */ /* 0x001fca00078e020d */
[----:B------:R-:W-:Y:S02]  /*0150*/  ISETP.GE.AND P0, PT, R13, R6, PT ;  /* 0x000000060d00720c */ /* 0x000fe40003f06270 */
[----:B--2---:R-:W-:-:S11]  /*0160*/  FMNMX R11, R4, R11, !PT ;  /* 0x0000000b040b7209 */ /* 0x004fd60007800000 */
[----:B------:R-:W-:Y:S05]  /*0170*/  @!P0 BRA `(.L_x_2) ;  /* 0xfffffffc00e88947 */ /* 0x000fea000383ffff */
.L_x_1:
[----:B------:R-:W-:Y:S05]  /*0180*/  BSYNC.RECONVERGENT B0 ;  /* 0x0000000000007941 */ /* 0x000fea0003800200 */
.L_x_0:
[----:B------:R-:W0:Y:S01]  /*0190*/  S2UR UR5, SR_CgaCtaId ;  /* 0x00000000000579c3 */ /* 0x000e220000008800 */
[----:B------:R-:W-:Y:S01]  /*01a0*/  UMOV UR4, 0x400 ;  /* 0x0000040000047882 */ /* 0x000fe20000000000 */
[----:B------:R-:W1:Y:S01]  /*01b0*/  LDCU UR6, c[0x0][0x360] ;  /* 0x00006c00ff0677ac */ /* 0x000e620008000800 */
[----:B------:R-:W2:Y:S05]  /*01c0*/  LDCU UR7, c[0x0][0x394] ;  /* 0x00007280ff0777ac */ /* 0x000eaa0008000800 */
[----:B------:R-:W3:Y:S01]  /*01d0*/  LDC.64 R4, c[0x0][0x388] ;  /* 0x0000e200ff047b82 */ /* 0x000ee20000000a00 */
[----:B-1----:R-:W-:Y:S02]  /*01e0*/  UISETP.GE.U32.AND UP0, UPT, UR6, 0x2, UPT ;  /* 0x000000020600788c */ /* 0x002fe4000bf06070 */
[----:B0-----:R-:W-:Y:S01]  /*01f0*/  ULEA UR4, UR5, UR4, 0x18 ;  /* 0x0000000405047291 */ /* 0x001fe2000f8ec0ff */
[----:B--2---:R-:W-:-:S05]  /*0200*/  ISETP.GE.AND P1, PT, R7, UR7, PT ;  /* 0x0000000707007c0c */ /* 0x004fca000bf26270 */
[----:B------:R-:W-:Y:S01]  /*0210*/  LEA R0, R7, UR4, 0x2 ;  /* 0x0000000407007c11 */ /* 0x000fe2000f8e10ff */
[----:B---3--:R-:W-:-:S04]  /*0220*/  IMAD.WIDE R4, R9, 0x4, R4 ;  /* 0x0000000409047825 */ /* 0x008fc800078e0204 */
[----:B------:R0:W-:Y:S01]  /*0230*/  STS [R0], R11 ;  /* 0x0000000b00007388 */ /* 0x0001e20000000800 */
[----:B------:R-:W-:Y:S01]  /*0240*/  IMAD.MOV.U32 R9, RZ, RZ, RZ ;  /* 0x000000ffff097224 */ /* 0x000fe200078e00ff */
[----:B------:R-:W-:Y:S06]  /*0250*/  BAR.SYNC.DEFER_BLOCKING 0x0 ;  /* 0x0000000000007b1d */ /* 0x000fec0000010000 */
[----:B------:R-:W-:Y:S05]  /*0260*/  BRA.U !UP0, `(.L_x_3) ;  /* 0x0000000108307547 */ /* 0x000fea000b800000 */
[----:B------:R-:W-:-:S07]  /*0270*/  IMAD.U32 R6, RZ, RZ, UR6 ;  /* 0x00000006ff067e24 */ /* 0x000fce000f8e00ff */
.L_x_4:
[----:B------:R-:W-:-:S04]  /*0280*/  SHF.R.U32.HI R12, RZ, 0x1, R6 ;  /* 0x00000001ff0c7819 */ /* 0x000fc80000011606 */
[----:B------:R-:W-:-:S13]  /*0290*/  ISETP.GE.U32.AND P0, PT, R7, R12, PT ;  /* 0x0000000c0700720c */ /* 0x000fda0003f06070 */
[----:B------:R-:W-:Y:S01]  /*02a0*/  @!P0 LEA R10, R12, R0, 0x2 ;  /* 0x000000000c0a8211 */ /* 0x000fe200078e10ff */
[----:B------:R-:W-:Y:S04]  /*02b0*/  @!P0 LDS R8, [R0] ;  /* 0x0000000000088984 */ /* 0x000fe80000000800 */
[----:B0-----:R-:W0:Y:S02]  /*02c0*/  @!P0 LDS R11, [R10] ;  /* 0x000000000a0b8984 */ /* 0x001e240000000800 */
[----:B0-----:R-:W-:-:S05]  /*02d0*/  @!P0 FMNMX R11, R8, R11, !PT ;  /* 0x0000000b080b8209 */ /* 0x001fca0007800000 */
[----:B------:R1:W-:Y:S01]  /*02e0*/  @!P0 STS [R0], R11 ;  /* 0x0000000b00008388 */ /* 0x0003e20000000800 */
[----:B------:R-:W-:Y:S01]  /*02f0*/  BAR.SYNC.DEFER_BLOCKING 0x0 ;  /* 0x0000000000007b1d */ /* 0x000fe20000010000 */
[----:B------:R-:W-:Y:S01]  /*0300*/  ISETP.GT.U32.AND P0, PT, R6, 0x3, PT ;  /* 0x000000030600780c */ /* 0x000fe20003f04070 */
[----:B------:R-:W-:-:S12]  /*0310*/  IMAD.MOV.U32 R6, RZ, RZ, R12 ;  /* 0x000000ffff067224 */ /* 0x000fd800078e000c */
[----:B-1----:R-:W-:Y:S05]  /*0320*/  @P0 BRA `(.L_x_4) ;  /* 0xfffffffc00d40947 */ /* 0x002fea000383ffff */
.L_x_3:
[----:B------:R-:W-:Y:S04]  /*0330*/  BSSY.RECONVERGENT B0, `(.L_x_5) ;  /* 0x000001b000007945 */ /* 0x000fe80003800200 */
[----:B------:R-:W-:Y:S05]  /*0340*/  @P1 BRA `(.L_x_6) ;  /* 0x0000000000641947 */ /* 0x000fea0003800000 */
[----:B------:R-:W1:Y:S01]  /*0350*/  S2UR UR5, SR_CgaCtaId ;  /* 0x00000000000579c3 */ /* 0x000e620000008800 */
[----:B------:R-:W-:Y:S01]  /*0360*/  UMOV UR4, 0x400 ;  /* 0x0000040000047882 */ /* 0x000fe20000000000 */
[----:B------:R-:W-:Y:S02]  /*0370*/  IMAD.MOV.U32 R9, RZ, RZ, RZ ;  /* 0x000000ffff097224 */ /* 0x000fe400078e00ff */
[----:B------:R-:W-:Y:S01]  /*0380*/  IMAD.MOV.U32 R13, RZ, RZ, R7 ;  /* 0x000000ffff0d7224 */ /* 0x000fe200078e0007 */
[----:B-1----:R-:W-:-:S09]  /*0390*/  ULEA UR4, UR5, UR4, 0x18 ;  /* 0x0000000405047291 */ /* 0x002fd2000f8ec0ff */
[----:B------:R-:W1:Y:S03]  /*03a0*/  LDS R6, [UR4] ;  /* 0x00000004ff067984 */ /* 0x000e660008000800 */
.L_x_7:
[----:B0-2---:R-:W-:-:S06]  /*03b0*/  IMAD.WIDE R10, R13, 0x4, R2 ;  /* 0x000000040d0a7825 */ /* 0x005fcc00078e0202 */
[----:B------:R-:W1:Y:S01]  /*03c0*/  LDG.E R11, desc[UR8][R10.64] ;  /* 0x000000080a0b7981 */ /* 0x000e62000c1e1900 */
[----:B------:R-:W-:Y:S02]  /*03d0*/  IMAD.MOV.U32 R15, RZ, RZ, 0x3bbb989d ;  /* 0x3bbb989dff0f7424 */ /* 0x000fe400078e00ff */
[----:B------:R-:W-:Y:S02]  /*03e0*/  IMAD.MOV.U32 R17, RZ, RZ, 0x437c0000 ;  /* 0x437c0000ff117424 */ /* 0x000fe400078e00ff */
[----:B-1----:R-:W-:Y:S01]  /*03f0*/  FADD R8, -R6, R11 ;  /* 0x0000000b06087221 */ /* 0x002fe20000000100 */
[----:B------:R-:W-:-:S04]  /*0400*/  IMAD.WIDE R10, R13, 0x4, R4 ;  /* 0x000000040d0a7825 */ /* 0x000fc800078e0204 */
[----:B------:R-:W-:Y:S01]  /*0410*/  FFMA.SAT R12, R8, R15, 0.5 ;  /* 0x3f000000080c7423 */ /* 0x000fe2000000200f */
[----:B------:R-:W-:-:S03]  /*0420*/  VIADD R13, R13, UR6 ;  /* 0x000000060d0d7c36 */ /* 0x000fc60008000000 */
[----:B------:R-:W-:Y:S02]  /*0430*/  FFMA.RM R12, R12, R17, 12582913 ;  /* 0x4b4000010c0c7423 */ /* 0x000fe40000004011 */
[----:B------:R-:W-:Y:S02]  /*0440*/  ISETP.GE.AND P0, PT, R13, UR7, PT ;  /* 0x000000070d007c0c */ /* 0x000fe4000bf06270 */
[C---:B------:R-:W-:Y:S01]  /*0450*/  FADD R15, R12.reuse, -12583039 ;  /* 0xcb40007f0c0f7421 */ /* 0x040fe20000000000 */
[----:B------:R-:W-:-:S03]  /*0460*/  SHF.L.U32 R12, R12, 0x17, RZ ;  /* 0x000000170c0c7819 */ /* 0x000fc600000006ff */
[----:B------:R-:W-:-:S04]  /*0470*/  FFMA R15, R8, 1.4426950216293334961, -R15 ;  /* 0x3fb8aa3b080f7823 */ /* 0x000fc8000000080f */
[----:B------:R-:W-:-:S06]  /*0480*/  FFMA R15, R8, 1.925963033500011079e-08, R15 ;  /* 0x32a57060080f7823 */ /* 0x000fcc000000000f */
[----:B------:R-:W0:Y:S02]  /*0490*/  MUFU.EX2 R15, R15 ;  /* 0x0000000f000f7308 */ /* 0x000e240000000800 */
[----:B0-----:R-:W-:-:S04]  /*04a0*/  FMUL R12, R12, R15 ;  /* 0x0000000f0c0c7220 */ /* 0x001fc80000400000 */
[----:B------:R-:W-:Y:S01]  /*04b0*/  FADD R9, R12, R9 ;  /* 0x000000090c097221 */ /* 0x000fe20000000000 */
[----:B------:R2:W-:Y:S01]  /*04c0*/  STG.E desc[UR8][R10.64], R12 ;  /* 0x0000000c0a007986 */ /* 0x0005e2000c101908 */
[----:B------:R-:W-:Y:S05]  /*04d0*/  @!P0 BRA `(.L_x_7) ;  /* 0xfffffffc00b48947 */ /* 0x000fea000383ffff */
.L_x_6:
[----:B------:R-:W-:Y:S05]  /*04e0*/  BSYNC.RECONVERGENT B0 ;  /* 0x0000000000007941 */ /* 0x000fea0003800200 */
.L_x_5:
[----:B------:R1:W-:Y:S01]  /*04f0*/  STS [R0], R9 ;  /* 0x0000000900007388 */ /* 0x0003e20000000800 */
[----:B------:R-:W-:Y:S01]  /*0500*/  UISETP.GE.U32.AND UP0, UPT, UR6, 0x2, UPT ;  /* 0x000000020600788c */ /* 0x000fe2000bf06070 */
[----:B------:R-:W-:Y:S08]  /*0510*/  BAR.SYNC.DEFER_BLOCKING 0x0 ;  /* 0x0000000000007b1d */ /* 0x000ff00000010000 */
[----:B-1----:R-:W-:Y:S05]  /*0520*/  BRA.U !UP0, `(.L_x_8) ;  /* 0x0000000108307547 */ /* 0x002fea000b800000 */
[----:B------:R-:W-:-:S07]  /*0530*/  IMAD.U32 R2, RZ, RZ, UR6 ;  /* 0x00000006ff027e24 */ /* 0x000fce000f8e00ff */
.L_x_9:
[----:B------:R-:W-:-:S04]  /*0540*/  SHF.R.U32.HI R8, RZ, 0x1, R2 ;  /* 0x00000001ff087819 */ /* 0x000fc80000011602 */
[----:B------:R-:W-:-:S13]  /*0550*/  ISETP.GE.U32.AND P0, PT, R7, R8, PT ;  /* 0x000000080700720c */ /* 0x000fda0003f06070 */
[----:B------:R-:W-:Y:S01]  /*0560*/  @!P0 IMAD R3, R8, 0x4, R0 ;  /* 0x0000000408038824 */ /* 0x000fe200078e0200 */
[----:B------:R-:W-:Y:S05]  /*0570*/  @!P0 LDS R6, [R0] ;  /* 0x0000000000068984 */ /* 0x000fea0000000800 */
[----:B------:R-:W1:Y:S02]  /*0580*/  @!P0 LDS R3, [R3] ;  /* 0x0000000003038984 */ /* 0x000e640000000800 */
[----:B-1----:R-:W-:-:S05]  /*0590*/  @!P0 FADD R9, R3, R6 ;  /* 0x0000000603098221 */ /* 0x002fca0000000000 */
[----:B------:R1:W-:Y:S01]  /*05a0*/  @!P0 STS [R0], R9 ;  /* 0x0000000900008388 */ /* 0x0003e20000000800 */
[----:B------:R-:W-:Y:S01]  /*05b0*/  BAR.SYNC.DEFER_BLOCKING 0x0 ;  /* 0x0000000000007b1d */ /* 0x000fe20000010000 */
[----:B------:R-:W-:Y:S01]  /*05c0*/  ISETP.GT.U32.AND P0, PT, R2, 0x3, PT ;  /* 0x000000030200780c */ /* 0x000fe20003f04070 */
[----:B------:R-:W-:-:S12]  /*05d0*/  IMAD.MOV.U32 R2, RZ, RZ, R8 ;  /* 0x000000ffff027224 */ /* 0x000fd800078e0008 */
[----:B-1----:R-:W-:Y:S05]  /*05e0*/  @P0 BRA `(.L_x_9) ;  /* 0xfffffffc00d40947 */ /* 0x002fea000383ffff */
.L_x_8:
[----:B------:R-:W1:Y:S02]  /*05f0*/  LDCU UR4, c[0x0][0x394] ;  /* 0x00007280ff0477ac */ /* 0x000e640008000800 */
[----:B-1----:R-:W-:-:S13]  /*0600*/  ISETP.GE.AND P0, PT, R7, UR4, PT ;  /* 0x0000000407007c0c */ /* 0x002fda000bf06270 */
[----:B------:R-:W-:Y:S05]  /*0610*/  @P0 EXIT ;  /* 0x000000000000094d */ /* 0x000fea0003800000 */
[----:B------:R-:W1:Y:S01]  /*0620*/  S2UR UR5, SR_CgaCtaId ;  /* 0x00000000000579c3 */ /* 0x000e620000008800 */
[----:B------:R-:W-:Y:S02]  /*0630*/  UMOV UR4, 0x400 ;  /* 0x0000040000047882 */ /* 0x000fe40000000000 */
[----:B-1----:R-:W-:-:S09]  /*0640*/  ULEA UR4, UR5, UR4, 0x18 ;  /* 0x0000000405047291 */ /* 0x002fd2000f8ec0ff */
[----:B------:R-:W1:Y:S02]  /*0650*/  LDS R3, [UR4] ;  /* 0x00000004ff037984 */ /* 0x000e640008000800 */
[----:B------:R-:W3:Y:S02]  /*0660*/  LDCU UR4, c[0x0][0x394] ;  /* 0x00007280ff0477ac */ /* 0x000ee40008000800 */
.L_x_12:
[----:B------:R-:W-:-:S05]  /*0670*/  IMAD.WIDE R8, R7, 0x4, R4 ;  /* 0x0000000407087825 */ /* 0x000fca00078e0204 */
[----:B0-----:R-:W4:Y:S01]  /*0680*/  LDG.E R0, desc[UR8][R8.64] ;  /* 0x0000000808007981 */ /* 0x001f22000c1e1900 */
[----:B-1----:R-:W2:Y:S01]  /*0690*/  MUFU.RCP R2, R3 ;  /* 0x0000000300027308 */ /* 0x002ea20000001000 */
[----:B------:R-:W-:Y:S01]  /*06a0*/  BSSY.RECONVERGENT B0, `(.L_x_10) ;  /* 0x000000b000007945 */ /* 0x000fe20003800200 */
[----:B--2---:R-:W-:-:S04]  /*06b0*/  FFMA R11, -R3, R2, 1 ;  /* 0x3f800000030b7423 */ /* 0x004fc80000000102 */
[----:B------:R-:W-:Y:S02]  /*06c0*/  FFMA R11, R2, R11, R2 ;  /* 0x0000000b020b7223 */ /* 0x000fe40000000002 */
[----:B----4-:R-:W0:Y:S02]  /*06d0*/  FCHK P0, R0, R3 ;  /* 0x0000000300007302 */ /* 0x010e240000000000 */
[----:B------:R-:W-:-:S04]  /*06e0*/  FFMA R2, R0, R11, RZ ;  /* 0x0000000b00027223 */ /* 0x000fc800000000ff */
[----:B------:R-:W-:-:S04]  /*06f0*/  FFMA R6, -R3, R2, R0 ;  /* 0x0000000203067223 */ /* 0x000fc80000000100 */
[----:B------:R-:W-:Y:S01]  /*0700*/  FFMA R11, R11, R6, R2 ;  /* 0x000000060b0b7223 */ /* 0x000fe20000000002 */
[----:B0-----:R-:W-:Y:S06]  /*0710*/  @!P0 BRA `(.L_x_11) ;  /* 0x00000000000c8947 */ /* 0x001fec0003800000 */
[----:B------:R-:W-:-:S07]  /*0720*/  MOV R2, 0x740 ;  /* 0x0000074000027802 */ /* 0x000fce0000000f00 */
[----:B---3--:R-:W-:Y:S05]  /*0730*/  CALL.REL.NOINC `($__internal_0_$__cuda_sm3x_div_rn_noftz_f32_slowpath) ;  /* 0x00000000001c7944 */ /* 0x008fea0003c00000 */
[----:B------:R-:W-:-:S07]  /*0740*/  IMAD.MOV.U32 R11, RZ, RZ, R0 ;  /* 0x000000ffff0b7224 */ /* 0x000fce00078e0000 */
.L_x_11:
[----:B---3--:R-:W-:Y:S05]  /*0750*/  BSYNC.RECONVERGENT B0 ;  /* 0x0000000000007941 */ /* 0x008fea0003800200 */
.L_x_10:
[----:B------:R4:W-:Y:S01]  /*0760*/  STG.E desc[UR8][R8.64], R11 ;  /* 0x0000000b08007986 */ /* 0x0009e2000c101908 */
[----:B------:R-:W-:-:S04]  /*0770*/  IADD3 R7, PT, PT, R7, UR6, RZ ;  /* 0x0000000607077c10 */ /* 0x000fc8000fffe0ff */
[----:B------:R-:W-:-:S13]  /*0780*/  ISETP.GE.AND P0, PT, R7, UR4, PT ;  /* 0x0000000407007c0c */ /* 0x000fda000bf06270 */
[----:B----4-:R-:W-:Y:S05]  /*0790*/  @!P0 BRA `(.L_x_12) ;  /* 0xfffffffc00b48947 */ /* 0x010fea000383ffff */
[----:B------:R-:W-:Y:S05]  /*07a0*/  EXIT ;  /* 0x000000000000794d */ /* 0x000fea0003800000 */
        .weak           $__internal_0_$__cuda_sm3x_div_rn_noftz_f32_slowpath
        .type           $__internal_0_$__cuda_sm3x_div_rn_noftz_f32_slowpath,@function
        .size           $__internal_0_$__cuda_sm3x_div_rn_noftz_f32_slowpath,(.L_x_25 - $__internal_0_$__cuda_sm3x_div_rn_noftz_f32_slowpath)
$__internal_0_$__cuda_sm3x_div_rn_noftz_f32_slowpath:
[--C-:B------:R-:W-:Y:S01]  /*07b0*/  SHF.R.U32.HI R10, RZ, 0x17, R3.reuse ;  /* 0x00000017ff0a7819 */ /* 0x100fe20000011603 */
[----:B------:R-:W-:Y:S01]  /*07c0*/  BSSY.RECONVERGENT B1, `(.L_x_13) ;  /* 0x0000064000017945 */ /* 0x000fe20003800200 */
[--C-:B------:R-:W-:Y:S01]  /*07d0*/  SHF.R.U32.HI R6, RZ, 0x17, R0.reuse ;  /* 0x00000017ff067819 */ /* 0x100fe20000011600 */
[----:B------:R-:W-:Y:S01]  /*07e0*/  IMAD.MOV.U32 R11, RZ, RZ, R0 ;  /* 0x000000ffff0b7224 */ /* 0x000fe200078e0000 */
[----:B------:R-:W-:Y:S01]  /*07f0*/  LOP3.LUT R10, R10, 0xff, RZ, 0xc0, !PT ;  /* 0x000000ff0a0a7812 */ /* 0x000fe200078ec0ff */
[----:B------:R-:W-:Y:S01]  /*0800*/  IMAD.MOV.U32 R12, RZ, RZ, R3 ;  /* 0x000000ffff0c7224 */ /* 0x000fe200078e0003 */
[----:B------:R-:W-:-:S03]  /*0810*/  LOP3.LUT R16, R6, 0xff, RZ, 0xc0, !PT ;  /* 0x000000ff06107812 */ /* 0x000fc600078ec0ff */
[----:B------:R-:W-:Y:S02]  /*0820*/  VIADD R13, R10, 0xffffffff ;  /* 0xffffffff0a0d7836 */ /* 0x000fe40000000000 */
[----:B------:R-:W-:-:S03]  /*0830*/  VIADD R14, R16, 0xffffffff ;  /* 0xffffffff100e7836 */ /* 0x000fc60000000000 */
[----:B------:R-:W-:-:S04]  /*0840*/  ISETP.GT.U32.AND P0, PT, R13, 0xfd, PT ;  /* 0x000000fd0d00780c */ /* 0x000fc80003f04070 */
[----:B------:R-:W-:-:S13]  /*0850*/  ISETP.GT.U32.OR P0, PT, R14, 0xfd, P0 ;  /* 0x000000fd0e00780c */ /* 0x000fda0000704470 */
[----:B------:R-:W-:Y:S01]  /*0860*/  @!P0 IMAD.MOV.U32 R6, RZ, RZ, RZ ;  /* 0x000000ffff068224 */ /* 0x000fe200078e00ff */
[----:B------:R-:W-:Y:S06]  /*0870*/  @!P0 BRA `(.L_x_14) ;  /* 0x00000000005c8947 */ /* 0x000fec0003800000 */
[----:B------:R-:W-:Y:S02]  /*0880*/  FSETP.GTU.FTZ.AND P1, PT, |R3|, +INF , PT ;  /* 0x7f8000000300780b */ /* 0x000fe40003f3c200 */
[----:B------:R-:W-:-:S04]  /*0890*/  FSETP.GTU.FTZ.AND P0, PT, |R0|, +INF , PT ;  /* 0x7f8000000000780b */ /* 0x000fc80003f1c200 */
[----:B------:R-:W-:-:S13]  /*08a0*/  PLOP3.LUT P0, PT, P0, P1, PT, 0xf8, 0x8f ;  /* 0x00000000008f781c */ /* 0x000fda0000703f70 */
[----:B------:R-:W-:Y:S05]  /*08b0*/  @P0 BRA `(.L_x_15) ;  /* 0x00000004004c0947 */ /* 0x000fea0003800000 */
[----:B------:R-:W-:-:S13]  /*08c0*/  LOP3.LUT P0, RZ, R12, 0x7fffffff, R11, 0xc8, !PT ;  /* 0x7fffffff0cff7812 */ /* 0x000fda000780c80b */
[----:B------:R-:W-:Y:S05]  /*08d0*/  @!P0 BRA `(.L_x_16) ;  /* 0x00000004003c8947 */ /* 0x000fea0003800000 */
[C---:B------:R-:W-:Y:S02]  /*08e0*/  FSETP.NEU.FTZ.AND P2, PT, |R0|.reuse, +INF , PT ;  /* 0x7f8000000000780b */ /* 0x040fe40003f5d200 */
[----:B------:R-:W-:Y:S02]  /*08f0*/  FSETP.NEU.FTZ.AND P1, PT, |R3|, +INF , PT ;  /* 0x7f8000000300780b */ /* 0x000fe40003f3d200 */
[----:B------:R-:W-:-:S11]  /*0900*/  FSETP.NEU.FTZ.AND P0, PT, |R0|, +INF , PT ;  /* 0x7f8000000000780b */ /* 0x000fd60003f1d200 */
[----:B------:R-:W-:Y:S05]  /*0910*/  @!P1 BRA !P2, `(.L_x_16) ;  /* 0x00000004002c9947 */ /* 0x000fea0005000000 */
[----:B------:R-:W-:-:S04]  /*0920*/  LOP3.LUT P2, RZ, R11, 0x7fffffff, RZ, 0xc0, !PT ;  /* 0x7fffffff0bff7812 */ /* 0x000fc8000784c0ff */
[----:B------:R-:W-:-:S13]  /*0930*/  PLOP3.LUT P1, PT, P1, P2, PT, 0x2f, 0xf2 ;  /* 0x0000000000f2781c */ /* 0x000fda0000f24577 */
[----:B------:R-:W-:Y:S05]  /*0940*/  @P1 BRA `(.L_x_17) ;  /* 0x0000000400181947 */ /* 0x000fea0003800000 */
[----:B------:R-:W-:-:S04]  /*0950*/  LOP3.LUT P1, RZ, R12, 0x7fffffff, RZ, 0xc0, !PT ;  /* 0x7fffffff0cff7812 */ /* 0x000fc8000782c0ff */
[----:B------:R-:W-:-:S13]  /*0960*/  PLOP3.LUT P0, PT, P0, P1, PT, 0x2f, 0xf2 ;  /* 0x0000000000f2781c */ /* 0x000fda0000702577 */
[----:B------:R-:W-:Y:S05]  /*0970*/  @P0 BRA `(.L_x_18) ;  /* 0x0000000400000947 */ /* 0x000fea0003800000 */
[----:B------:R-:W-:Y:S02]  /*0980*/  ISETP.GE.AND P0, PT, R14, RZ, PT ;  /* 0x000000ff0e00720c */ /* 0x000fe40003f06270 */
[----:B------:R-:W-:-:S11]  /*0990*/  ISETP.GE.AND P1, PT, R13, RZ, PT ;  /* 0x000000ff0d00720c */ /* 0x000fd60003f26270 */
[----:B------:R-:W-:Y:S01]  /*09a0*/  @P0 MOV R6, RZ ;  /* 0x000000ff00060202 */ /* 0x000fe20000000f00 */
[----:B------:R-:W-:Y:S02]  /*09b0*/  @!P0 IMAD.MOV.U32 R6, RZ, RZ, -0x40 ;  /* 0xffffffc0ff068424 */ /* 0x000fe400078e00ff */
[----:B------:R-:W-:Y:S01]  /*09c0*/  @!P0 FFMA R11, R0, 1.84467440737095516160e+19, RZ ;  /* 0x5f800000000b8823 */ /* 0x000fe200000000ff */
[----:B------:R-:W-:Y:S01]  /*09d0*/  @!P1 FFMA R12, R3, 1.84467440737095516160e+19, RZ ;  /* 0x5f800000030c9823 */ /* 0x000fe200000000ff */
[----:B------:R-:W-:-:S07]  /*09e0*/  @!P1 VIADD R6, R6, 0x40 ;  /* 0x0000004006069836 */ /* 0x000fce0000000000 */
.L_x_14:
[----:B------:R-:W-:Y:S01]  /*09f0*/  LEA R13, R10, 0xc0800000, 0x17 ;  /* 0xc08000000a0d7811 */ /* 0x000fe200078eb8ff */
[----:B------:R-:W-:Y:S04]  /*0a00*/  BSSY.RECONVERGENT B2, `(.L_x_19) ;  /* 0x0000036000027945 */ /* 0x000fe80003800200 */
[----:B------:R-:W-:Y:S02]  /*0a10*/  IMAD.IADD R13, R12, 0x1, -R13 ;  /* 0x000000010c0d7824 */ /* 0x000fe400078e0a0d */
[----:B------:R-:W-:Y:S02]  /*0a20*/  VIADD R12, R16, 0xffffff81 ;  /* 0xffffff81100c7836 */ /* 0x000fe40000000000 */
[----:B------:R-:W0:Y:S01]  /*0a30*/  MUFU.RCP R14, R13 ;  /* 0x0000000d000e7308 */ /* 0x000e220000001000 */
[----:B------:R-:W-:Y:S01]  /*0a40*/  FADD.FTZ R15, -R13, -RZ ;  /* 0x800000ff0d0f7221 */ /* 0x000fe20000010100 */
[----:B------:R-:W-:-:S03]  /*0a50*/  IMAD R0, R12, -0x800000, R11 ;  /* 0xff8000000c007824 */ /* 0x000fc600078e020b */
[----:B0-----:R-:W-:-:S04]  /*0a60*/  FFMA R17, R14, R15, 1 ;  /* 0x3f8000000e117423 */ /* 0x001fc8000000000f */
[----:B------:R-:W-:-:S04]  /*0a70*/  FFMA R16, R14, R17, R14 ;  /* 0x000000110e107223 */ /* 0x000fc8000000000e */
[----:B------:R-:W-:-:S04]  /*0a80*/  FFMA R11, R0, R16, RZ ;  /* 0x00000010000b7223 */ /* 0x000fc800000000ff */
[----:B------:R-:W-:-:S04]  /*0a90*/  FFMA R14, R15, R11, R0 ;  /* 0x0000000b0f0e7223 */ /* 0x000fc80000000000 */
[----:B------:R-:W-:Y:S01]  /*0aa0*/  FFMA R17, R16, R14, R11 ;  /* 0x0000000e10117223 */ /* 0x000fe2000000000b */
[----:B------:R-:W-:-:S03]  /*0ab0*/  IADD3 R11, PT, PT, R12, 0x7f, -R10 ;  /* 0x0000007f0c0b7810 */ /* 0x000fc60007ffe80a */
[----:B------:R-:W-:Y:S01]  /*0ac0*/  FFMA R14, R15, R17, R0 ;  /* 0x000000110f0e7223 */ /* 0x000fe20000000000 */
[----:B------:R-:W-:-:S03]  /*0ad0*/  IADD3 R11, PT, PT, R11, R6, RZ ;  /* 0x000000060b0b7210 */ /* 0x000fc60007ffe0ff */
[----:B------:R-:W-:-:S05]  /*0ae0*/  FFMA R0, R16, R14, R17 ;  /* 0x0000000e10007223 */ /* 0x000fca0000000011 */
[----:B------:R-:W-:-:S04]  /*0af0*/  SHF.R.U32.HI R10, RZ, 0x17, R0 ;  /* 0x00000017ff0a7819 */ /* 0x000fc80000011600 */
[----:B------:R-:W-:-:S05]  /*0b00*/  LOP3.LUT R10, R10, 0xff, RZ, 0xc0, !PT ;  /* 0x000000ff0a0a7812 */ /* 0x000fca00078ec0ff */
[----:B------:R-:W-:-:S04]  /*0b10*/  IMAD.IADD R12, R10, 0x1, R11 ;  /* 0x000000010a0c7824 */ /* 0x000fc800078e020b */
[----:B------:R-:W-:-:S05]  /*0b20*/  VIADD R6, R12, 0xffffffff ;  /* 0xffffffff0c067836 */ /* 0x000fca0000000000 */
[----:B------:R-:W-:-:S13]  /*0b30*/  ISETP.GE.U32.AND P0, PT, R6, 0xfe, PT ;  /* 0x000000fe0600780c */ /* 0x000fda0003f06070 */
[----:B------:R-:W-:Y:S05]  /*0b40*/  @!P0 BRA `(.L_x_20) ;  /* 0x0000000000808947 */ /* 0x000fea0003800000 */
[----:B------:R-:W-:-:S13]  /*0b50*/  ISETP.GT.AND P0, PT, R12, 0xfe, PT ;  /* 0x000000fe0c00780c */ /* 0x000fda0003f04270 */
[----:B------:R-:W-:Y:S05]  /*0b60*/  @P0 BRA `(.L_x_21) ;  /* 0x00000000006c0947 */ /* 0x000fea0003800000 */
[----:B------:R-:W-:-:S13]  /*0b70*/  ISETP.GE.AND P0, PT, R12, 0x1, PT ;  /* 0x000000010c00780c */ /* 0x000fda0003f06270 */
[----:B------:R-:W-:Y:S05]  /*0b80*/  @P0 BRA `(.L_x_22) ;  /* 0x0000000000740947 */ /* 0x000fea0003800000 */
[----:B------:R-:W-:Y:S02]  /*0b90*/  ISETP.GE.AND P0, PT, R12, -0x18, PT ;  /* 0xffffffe80c00780c */ /* 0x000fe40003f06270 */
[----:B------:R-:W-:-:S11]  /*0ba0*/  LOP3.LUT R0, R0, 0x80000000, RZ, 0xc0, !PT ;  /* 0x8000000000007812 */ /* 0x000fd600078ec0ff */
[----:B------:R-:W-:Y:S05]  /*0bb0*/  @!P0 BRA `(.L_x_22) ;  /* 0x0000000000688947 */ /* 0x000fea0003800000 */
[-CC-:B------:R-:W-:Y:S01]  /*0bc0*/  FFMA.RZ R6, R16, R14.reuse, R17.reuse ;  /* 0x0000000e10067223 */ /* 0x180fe2000000c011 */
[----:B------:R-:W-:Y:S02]  /*0bd0*/  VIADD R13, R12, 0x20 ;  /* 0x000000200c0d7836 */ /* 0x000fe40000000000 */
[-CC-:B------:R-:W-:Y:S01]  /*0be0*/  FFMA.RM R11, R16, R14.reuse, R17.reuse ;  /* 0x0000000e100b7223 */ /* 0x180fe20000004011 */
[----:B------:R-:W-:Y:S02]  /*0bf0*/  ISETP.NE.AND P2, PT, R12, RZ, PT ;  /* 0x000000ff0c00720c */ /* 0x000fe40003f45270 */
[----:B------:R-:W-:Y:S01]  /*0c00*/  LOP3.LUT R10, R6, 0x7fffff, RZ, 0xc0, !PT ;  /* 0x007fffff060a7812 */ /* 0x000fe200078ec0ff */
[----:B------:R-:W-:Y:S01]  /*0c10*/  FFMA.RP R6, R16, R14, R17 ;  /* 0x0000000e10067223 */ /* 0x000fe20000008011 */
[----:B------:R-:W-:Y:S01]  /*0c20*/  ISETP.NE.AND P1, PT, R12, RZ, PT ;  /* 0x000000ff0c00720c */ /* 0x000fe20003f25270 */
[----:B------:R-:W-:Y:S01]  /*0c30*/  IMAD.MOV R12, RZ, RZ, -R12 ;  /* 0x000000ffff0c7224 */ /* 0x000fe200078e0a0c */
[----:B------:R-:W-:-:S02]  /*0c40*/  LOP3.LUT R10, R10, 0x800000, RZ, 0xfc, !PT ;  /* 0x008000000a0a7812 */ /* 0x000fc400078efcff */
[----:B------:R-:W-:Y:S02]  /*0c50*/  FSETP.NEU.FTZ.AND P0, PT, R6, R11, PT ;  /* 0x0000000b0600720b */ /* 0x000fe40003f1d000 */
[----:B------:R-:W-:Y:S02]  /*0c60*/  SHF.L.U32 R13, R10, R13, RZ ;  /* 0x0000000d0a0d7219 */ /* 0x000fe400000006ff */
[----:B------:R-:W-:Y:S02]  /*0c70*/  SEL R11, R12, RZ, P2 ;  /* 0x000000ff0c0b7207 */ /* 0x000fe40001000000 */
[----:B------:R-:W-:Y:S02]  /*0c80*/  ISETP.NE.AND P1, PT, R13, RZ, P1 ;  /* 0x000000ff0d00720c */ /* 0x000fe40000f25270 */
[----:B------:R-:W-:Y:S02]  /*0c90*/  SHF.R.U32.HI R11, RZ, R11, R10 ;  /* 0x0000000bff0b7219 */ /* 0x000fe4000001160a */
[----:B------:R-:W-:-:S02]  /*0ca0*/  PLOP3.LUT P0, PT, P0, P1, PT, 0xf8, 0x8f ;  /* 0x00000000008f781c */ /* 0x000fc40000703f70 */
[----:B------:R-:W-:Y:S02]  /*0cb0*/  SHF.R.U32.HI R13, RZ, 0x1, R11 ;  /* 0x00000001ff0d7819 */ /* 0x000fe4000001160b */
[----:B------:R-:W-:-:S04]  /*0cc0*/  SEL R6, RZ, 0x1, !P0 ;  /* 0x00000001ff067807 */ /* 0x000fc80004000000 */
[----:B------:R-:W-:-:S04]  /*0cd0*/  LOP3.LUT R6, R6, 0x1, R13, 0xf8, !PT ;  /* 0x0000000106067812 */ /* 0x000fc800078ef80d */
[----:B------:R-:W-:-:S04]  /*0ce0*/  LOP3.LUT R6, R6, R11, RZ, 0xc0, !PT ;  /* 0x0000000b06067212 */ /* 0x000fc800078ec0ff */
[----:B------:R-:W-:-:S04]  /*0cf0*/  IADD3 R13, PT, PT, R13, R6, RZ ;  /* 0x000000060d0d7210 */ /* 0x000fc80007ffe0ff */
[----:B------:R-:W-:Y:S01]  /*0d00*/  LOP3.LUT R0, R13, R0, RZ, 0xfc, !PT ;  /* 0x000000000d007212 */ /* 0x000fe200078efcff */
[----:B------:R-:W-:Y:S06]  /*0d10*/  BRA `(.L_x_22) ;  /* 0x0000000000107947 */ /* 0x000fec0003800000 */
.L_x_21:
[----:B------:R-:W-:-:S04]  /*0d20*/  LOP3.LUT R0, R0, 0x80000000, RZ, 0xc0, !PT ;  /* 0x8000000000007812 */ /* 0x000fc800078ec0ff */
[----:B------:R-:W-:Y:S01]  /*0d30*/  LOP3.LUT R0, R0, 0x7f800000, RZ, 0xfc, !PT ;  /* 0x7f80000000007812 */ /* 0x000fe200078efcff */
[----:B------:R-:W-:Y:S06]  /*0d40*/  BRA `(.L_x_22) ;  /* 0x0000000000047947 */ /* 0x000fec0003800000 */
.L_x_20:
[----:B------:R-:W-:-:S07]  /*0d50*/  IMAD R0, R11, 0x800000, R0 ;  /* 0x008000000b007824 */ /* 0x000fce00078e0200 */
.L_x_22:
[----:B------:R-:W-:Y:S05]  /*0d60*/  BSYNC.RECONVERGENT B2 ;  /* 0x0000000000027941 */ /* 0x000fea0003800200 */
.L_x_19:
[----:B------:R-:W-:Y:S05]  /*0d70*/  BRA `(.L_x_23) ;  /* 0x0000000000207947 */ /* 0x000fea0003800000 */
.L_x_18:
[----:B------:R-:W-:-:S04]  /*0d80*/  LOP3.LUT R0, R12, 0x80000000, R11, 0x48, !PT ;  /* 0x800000000c007812 */ /* 0x000fc800078e480b */
[----:B------:R-:W-:Y:S01]  /*0d90*/  LOP3.LUT R0, R0, 0x7f800000, RZ, 0xfc, !PT ;  /* 0x7f80000000007812 */ /* 0x000fe200078efcff */
[----:B------:R-:W-:Y:S06]  /*0da0*/  BRA `(.L_x_23) ;  /* 0x0000000000147947 */ /* 0x000fec0003800000 */
.L_x_17:
[----:B------:R-:W-:Y:S01]  /*0db0*/  LOP3.LUT R0, R12, 0x80000000, R11, 0x48, !PT ;  /* 0x800000000c007812 */ /* 0x000fe200078e480b */
[----:B------:R-:W-:Y:S06]  /*0dc0*/  BRA `(.L_x_23) ;  /* 0x00000000000c7947 */ /* 0x000fec0003800000 */
.L_x_16:
[----:B------:R-:W0:Y:S01]  /*0dd0*/  MUFU.RSQ R0, -QNAN ;  /* 0xffc0000000007908 */ /* 0x000e220000001400 */
[----:B------:R-:W-:Y:S05]  /*0de0*/  BRA `(.L_x_23) ;  /* 0x0000000000047947 */ /* 0x000fea0003800000 */
.L_x_15:
[----:B------:R-:W-:-:S07]  /*0df0*/  FADD.FTZ R0, R0, R3 ;  /* 0x0000000300007221 */ /* 0x000fce0000010000 */
.L_x_23:
[----:B------:R-:W-:Y:S05]  /*0e00*/  BSYNC.RECONVERGENT B1 ;  /* 0x0000000000017941 */ /* 0x000fea0003800200 */
.L_x_13:
[----:B------:R-:W-:Y:S02]  /*0e10*/  IMAD.MOV.U32 R10, RZ, RZ, R2 ;  /* 0x000000ffff0a7224 */ /* 0x000fe400078e0002 */
[----:B------:R-:W-:-:S04]  /*0e20*/  IMAD.MOV.U32 R11, RZ, RZ, 0x0 ;  /* 0x00000000ff0b7424 */ /* 0x000fc800078e00ff */
[----:B0-----:R-:W-:Y:S05]  /*0e30*/  RET.REL.NODEC R10 `(softmax_kernel) ;  /* 0xfffffff00a707950 */ /* 0x001fea0003c3ffff */
.L_x_24:
[----:B------:R-:W-:-:S00]  /*0e40*/  BRA `(.L_x_24) ;  /* 0xfffffffc00fc7947 */ /* 0x000fc0000383ffff */
[----:B------:R-:W-:-:S00]  /*0e50*/  NOP ;  /* 0x0000000000007918 */ /* 0x000fc00000000000 */
        /* <DEDUP_REMOVED lines=10> */
.L_x_25:


//--------------------- .nv.shared.softmax_kernel --------------------------
	.section	.nv.shared.softmax_kernel,"aw",@nobits
	.sectionflags	@""
	.align	16
	.zero		1024


//--------------------- .nv.shared.reserved.0     --------------------------
	.section	.nv.shared.reserved.0,"aw",@nobits
	.weak		__nv_reservedSMEM_offset_0_alias
	.size		__nv_reservedSMEM_offset_0_alias, 0, 64
	.other		__nv_reservedSMEM_offset_0_alias,@"STO_CUDA_RESERVED_SHARED STV_DEFAULT"
__nv_reservedSMEM_offset_0_alias:
	.zero		0
	.zero		64


//--------------------- .nv.constant0.softmax_kernel --------------------------
	.section	.nv.constant0.softmax_kernel,"a",@progbits
	.sectionflags	@""
	.align	4
.nv.constant0.softmax_kernel:
	.zero		920


//--------------------- SYMBOLS --------------------------

	.type		.nv.reservedSmem.offset0,@object
	.size		.nv.reservedSmem.offset0,0x4
	.type		.nv.reservedSmem.cap,@object
	.size		.nv.reservedSmem.cap,0x4
